//
// Generated by NVIDIA NVVM Compiler
//
// Compiler Build ID: CL-36424714
// Cuda compilation tools, release 13.0, V13.0.88
// Based on NVVM 20.0.0
//

.version 9.0
.target sm_100
.address_size 64

	// .globl	_Z3addPii
// _ZZ3addPiiE1s has been demoted

.visible .entry _Z3addPii(
	.param .u64 .ptr .align 1 _Z3addPii_param_0,
	.param .u32 _Z3addPii_param_1
)
{
	.reg .b32 	%r<6>;
	.reg .b64 	%rd<5>;
	// demoted variable
	.shared .align 4 .u32 _ZZ3addPiiE1s;
	ld.param.u64 	%rd1, [_Z3addPii_param_0];
	cvta.to.global.u64 	%rd2, %rd1;
	mov.u32 	%r1, %tid.x;
	mov.b32 	%r2, 0;
	st.shared.u32 	[_ZZ3addPiiE1s], %r2;
	bar.sync 	0;
	mul.wide.u32 	%rd3, %r1, 4;
	add.s64 	%rd4, %rd2, %rd3;
	ld.global.u32 	%r3, [%rd4];
	atom.shared.add.u32 	%r4, [_ZZ3addPiiE1s], %r3;
	bar.sync 	0;
	ld.shared.u32 	%r5, [_ZZ3addPiiE1s];
	st.global.u32 	[%rd4], %r5;
	ret;

}


// ===== COMPILED SASS (sm_100) =====

	.target	sm_100

	.elftype	@"ET_EXEC"


//--------------------- .note.nv.tkinfo           --------------------------
	.section	.note.nv.tkinfo,"",@"SHT_NOTE"
	.sectionflags	@"SHF_NOTE_NV_TKINFO"
	.tkinfo
        /*0018*/ 	.word	0x00000002
        /*0030*/ 	.string	""
        /*0030*/ 	.string	"ptxas"
        /*0030*/ 	.string	"Cuda compilation tools, release 13.0, V13.0.88"
        /*0030*/ 	.string	"Build cuda_13.0.r13.0/compiler.36424714_0"
        /*0030*/ 	.string	"-arch sm_100 -m 64 "



//--------------------- .note.nv.cuinfo           --------------------------
	.section	.note.nv.cuinfo,"",@"SHT_NOTE"
	.sectionflags	@"SHF_NOTE_NV_CUINFO"
        /*0018*/ 	.short	0x0002
        /*001a*/ 	.short	0x0064
        /*001c*/ 	.short	0x0082
	.zero		2


//--------------------- .nv.info                  --------------------------
	.section	.nv.info,"",@"SHT_CUDA_INFO"
	.align	4


	//----- nvinfo : EIATTR_REGCOUNT
	.align		4
        /*0000*/ 	.byte	0x04, 0x2f
        /*0002*/ 	.short	(.L_1 - .L_0)
	.align		4
.L_0:
        /*0004*/ 	.word	index@(_Z3addPii)
        /*0008*/ 	.word	0x00000008


	//----- nvinfo : EIATTR_FRAME_SIZE
	.align		4
.L_1:
        /*000c*/ 	.byte	0x04, 0x11
        /*000e*/ 	.short	(.L_3 - .L_2)
	.align		4
.L_2:
        /*0010*/ 	.word	index@(_Z3addPii)
        /*0014*/ 	.word	0x00000000


	//----- nvinfo : EIATTR_MIN_STACK_SIZE
	.align		4
.L_3:
        /*0018*/ 	.byte	0x04, 0x12
        /*001a*/ 	.short	(.L_5 - .L_4)
	.align		4
.L_4:
        /*001c*/ 	.word	index@(_Z3addPii)
        /*0020*/ 	.word	0x00000000
.L_5:


//--------------------- .nv.compat                --------------------------
	.section	.nv.compat,"",@"SHT_CUDA_COMPAT_INFO"
	.align	4
        /*0000*/ 	.byte	0x02, 0x09, 0x00, 0x00, 0x02, 0x02, 0x01, 0x00, 0x02, 0x05, 0x05, 0x00, 0x03, 0x07, 0x01, 0x01
        /*0010*/ 	.byte	0x02, 0x03, 0x00, 0x00, 0x02, 0x06, 0x01, 0x00, 0x04, 0x0b, 0x08, 0x00, 0x09, 0x00, 0x00, 0x00
        /*0020*/ 	.byte	0x00, 0x00, 0x00, 0x00


//--------------------- .nv.info._Z3addPii        --------------------------
	.section	.nv.info._Z3addPii,"",@"SHT_CUDA_INFO"
	.sectionflags	@""
	.align	4


	//----- nvinfo : EIATTR_CUDA_API_VERSION
	.align		4
        /*0000*/ 	.byte	0x04, 0x37
        /*0002*/ 	.short	(.L_7 - .L_6)
.L_6:
        /*0004*/ 	.word	0x00000082


	//----- nvinfo : EIATTR_KPARAM_INFO
	.align		4
.L_7:
        /*0008*/ 	.byte	0x04, 0x17
        /*000a*/ 	.short	(.L_9 - .L_8)
.L_8:
        /*000c*/ 	.word	0x00000000
        /*0010*/ 	.short	0x0001
        /*0012*/ 	.short	0x0008
        /*0014*/ 	.byte	0x00, 0xf0, 0x11, 0x00


	//----- nvinfo : EIATTR_KPARAM_INFO
	.align		4
.L_9:
        /*0018*/ 	.byte	0x04, 0x17
        /*001a*/ 	.short	(.L_11 - .L_10)
.L_10:
        /*001c*/ 	.word	0x00000000
        /*0020*/ 	.short	0x0000
        /*0022*/ 	.short	0x0000
        /*0024*/ 	.byte	0x00, 0xf5, 0x21, 0x00


	//----- nvinfo : EIATTR_SPARSE_MMA_MASK
	.align		4
.L_11:
        /*0028*/ 	.byte	0x03, 0x50
        /*002a*/ 	.short	0x0000


	//----- nvinfo : EIATTR_MAXREG_COUNT
	.align		4
        /*002c*/ 	.byte	0x03, 0x1b
        /*002e*/ 	.short	0x00ff


	//----- nvinfo : EIATTR_NUM_BARRIERS
	.align		4
        /*0030*/ 	.byte	0x02, 0x4c
        /*0032*/ 	.byte	0x01
	.zero		1


	//----- nvinfo : EIATTR_MERCURY_ISA_VERSION
	.align		4
        /*0034*/ 	.byte	0x03, 0x5f
        /*0036*/ 	.short	0x0101


	//----- nvinfo : EIATTR_INT_WARP_WIDE_INSTR_OFFSETS
	.align		4
        /*0038*/ 	.byte	0x04, 0x31
        /*003a*/ 	.short	(.L_13 - .L_12)


	//   ....[0]....
.L_12:
        /*003c*/ 	.word	0x000000b0


	//   ....[1]....
        /*0040*/ 	.word	0x000000f0


	//----- nvinfo : EIATTR_VRC_CTA_INIT_COUNT
	.align		4
.L_13:
        /*0044*/ 	.byte	0x02, 0x4a
	.zero		1
	.zero		1


	//----- nvinfo : EIATTR_EXIT_INSTR_OFFSETS
	.align		4
        /*0048*/ 	.byte	0x04, 0x1c
        /*004a*/ 	.short	(.L_15 - .L_14)


	//   ....[0]....
.L_14:
        /*004c*/ 	.word	0x00000150


	//----- nvinfo : EIATTR_CBANK_PARAM_SIZE
	.align		4
.L_15:
        /*0050*/ 	.byte	0x03, 0x19
        /*0052*/ 	.short	0x000c


	//----- nvinfo : EIATTR_PARAM_CBANK
	.align		4
        /*0054*/ 	.byte	0x04, 0x0a
        /*0056*/ 	.short	(.L_17 - .L_16)
	.align		4
.L_16:
        /*0058*/ 	.word	index@(.nv.constant0._Z3addPii)
        /*005c*/ 	.short	0x0380
        /*005e*/ 	.short	0x000c


	//----- nvinfo : EIATTR_SW_WAR
	.align		4
.L_17:
        /*0060*/ 	.byte	0x04, 0x36
        /*0062*/ 	.short	(.L_19 - .L_18)
.L_18:
        /*0064*/ 	.word	0x00000008
.L_19:


//--------------------- .nv.callgraph             --------------------------
	.section	.nv.callgraph,"",@"SHT_CUDA_CALLGRAPH"
	.align	4
	.sectionentsize	8
	.align		4
        /*0000*/ 	.word	0x00000000
	.align		4
        /*0004*/ 	.word	0xffffffff
	.align		4
        /*0008*/ 	.word	0x00000000
	.align		4
        /*000c*/ 	.word	0xfffffffe
	.align		4
        /*0010*/ 	.word	0x00000000
	.align		4
        /*0014*/ 	.word	0xfffffffd
	.align		4
        /*0018*/ 	.word	0x00000000
	.align		4
        /*001c*/ 	.word	0xfffffffc


//--------------------- .text._Z3addPii           --------------------------
	.section	.text._Z3addPii,"ax",@progbits
	.align	128
        .global         _Z3addPii
        .type           _Z3addPii,@function
        .size           _Z3addPii,(.L_x_1 - _Z3addPii)
        .other          _Z3addPii,@"STO_CUDA_ENTRY STV_DEFAULT"
_Z3addPii:
.text._Z3addPii:
[----:B------:R-:W-:Y:S08]  /*0000*/  LDC R1, c[0x0][0x37c] ;  /* 0x0000df00ff017b82 */ /* 0x000ff00000000800 */
[----:B------:R-:W0:Y:S01]  /*0010*/  S2UR UR5, SR_CgaCtaId ;  /* 0x00000000000579c3 */ /* 0x000e220000008800 */
[----:B------:R-:W1:Y:S01]  /*0020*/  S2R R5, SR_TID.X ;  /* 0x0000000000057919 */ /* 0x000e620000002100 */
[----:B------:R-:W-:Y:S01]  /*0030*/  UMOV UR4, 0x400 ;  /* 0x0000040000047882 */ /* 0x000fe20000000000 */
[----:B------:R-:W2:Y:S05]  /*0040*/  LDCU.64 UR6, c[0x0][0x358] ;  /* 0x00006b00ff0677ac */ /* 0x000eaa0008000a00 */
[----:B------:R-:W1:Y:S01]  /*0050*/  LDC.64 R2, c[0x0][0x380] ;  /* 0x0000e000ff027b82 */ /* 0x000e620000000a00 */
[----:B0-----:R-:W-:-:S09]  /*0060*/  ULEA UR4, UR5, UR4, 0x18 ;  /* 0x0000000405047291 */ /* 0x001fd2000f8ec0ff */
[----:B------:R-:W-:Y:S01]  /*0070*/  STS [UR4], RZ ;  /* 0x000000ffff007988 */ /* 0x000fe20008000804 */
[----:B-1----:R-:W-:Y:S01]  /*0080*/  IMAD.WIDE.U32 R2, R5, 0x4, R2 ;  /* 0x0000000405027825 */ /* 0x002fe200078e0002 */
[----:B------:R-:W-:Y:S06]  /*0090*/  BAR.SYNC.DEFER_BLOCKING 0x0 ;  /* 0x0000000000007b1d */ /* 0x000fec0000010000 */
[----:B--2---:R-:W2:Y:S01]  /*00a0*/  LDG.E R0, desc[UR6][R2.64] ;  /* 0x0000000602007981 */ /* 0x004ea2000c1e1900 */
[----:B------:R-:W-:Y:S02]  /*00b0*/  VOTEU.ANY UR5, UPT, PT ;  /* 0x0000000000057886 */ /* 0x000fe400038e0100 */
[----:B------:R-:W-:Y:S01]  /*00c0*/  UFLO.U32 UR5, UR5 ;  /* 0x00000005000572bd */ /* 0x000fe200080e0000 */
[----:B------:R-:W0:Y:S05]  /*00d0*/  S2R R4, SR_LANEID ;  /* 0x0000000000047919 */ /* 0x000e2a0000000000 */
[----:B0-----:R-:W-:Y:S01]  /*00e0*/  ISETP.EQ.U32.AND P0, PT, R4, UR5, PT ;  /* 0x0000000504007c0c */ /* 0x001fe2000bf02070 */
[----:B--2---:R-:W0:Y:S02]  /*00f0*/  REDUX.SUM UR8, R0 ;  /* 0x00000000000873c4 */ /* 0x004e24000000c000 */
[----:B0-----:R-:W-:-:S10]  /*0100*/  MOV R4, UR8 ;  /* 0x0000000800047c02 */ /* 0x001fd40008000f00 */
[----:B------:R-:W-:Y:S01]  /*0110*/  @P0 ATOMS.ADD RZ, [UR4], R4 ;  /* 0x00000004ffff098c */ /* 0x000fe20008000004 */
[----:B------:R-:W-:Y:S06]  /*0120*/  BAR.SYNC.DEFER_BLOCKING 0x0 ;  /* 0x0000000000007b1d */ /* 0x000fec0000010000 */
[----:B------:R-:W0:Y:S04]  /*0130*/  LDS R5, [UR4] ;  /* 0x00000004ff057984 */ /* 0x000e280008000800 */
[----:B0-----:R-:W-:Y:S01]  /*0140*/  STG.E desc[UR6][R2.64], R5 ;  /* 0x0000000502007986 */ /* 0x001fe2000c101906 */
[----:B------:R-:W-:Y:S05]  /*0150*/  EXIT ;  /* 0x000000000000794d */ /* 0x000fea0003800000 */
.L_x_0:
[----:B------:R-:W-:-:S00]  /*0160*/  BRA `(.L_x_0) ;  /* 0xfffffffc00fc7947 */ /* 0x000fc0000383ffff */
[----:B------:R-:W-:-:S00]  /*0170*/  NOP ;  /* 0x0000000000007918 */ /* 0x000fc00000000000 */
        /* <DEDUP_REMOVED lines=8> */
.L_x_1:


//--------------------- .nv.shared._Z3addPii      --------------------------
	.section	.nv.shared._Z3addPii,"aw",@nobits
	.sectionflags	@""
	.align	4
.nv.shared._Z3addPii:
	.zero		1028


//--------------------- .nv.shared.reserved.0     --------------------------
	.section	.nv.shared.reserved.0,"aw",@nobits
	.weak		__nv_reservedSMEM_offset_0_alias
	.size		__nv_reservedSMEM_offset_0_alias, 0, 64
	.other		__nv_reservedSMEM_offset_0_alias,@"STO_CUDA_RESERVED_SHARED STV_DEFAULT"
__nv_reservedSMEM_offset_0_alias:
	.zero		0
	.zero		64


//--------------------- .nv.constant0._Z3addPii   --------------------------
	.section	.nv.constant0._Z3addPii,"a",@progbits
	.sectionflags	@""
	.align	4
.nv.constant0._Z3addPii:
	.zero		908


//--------------------- SYMBOLS --------------------------

	.type		.nv.reservedSmem.offset0,@object
	.size		.nv.reservedSmem.offset0,0x4
	.type		.nv.reservedSmem.cap,@object
	.size		.nv.reservedSmem.cap,0x4
